	.headerflags	@"EF_CUDA_TEXMODE_UNIFIED EF_CUDA_64BIT_ADDRESS EF_CUDA_ACCELERATORS EF_CUDA_SM90 EF_CUDA_VIRTUAL_SM(EF_CUDA_SM90)"
	.elftype	@"ET_EXEC"


//--------------------- .nv.info                  --------------------------
	.section	.nv.info,"",@"SHT_CUDA_INFO"
	.align	4


	//----- nvinfo : EIATTR_REGCOUNT
	.align		4
        /*0000*/ 	.byte	0x04, 0x2f
        /*0002*/ 	.short	(.L_1 - .L_0)
	.align		4
.L_0:
        /*0004*/ 	.word	index@(triton_mm)
        /*0008*/ 	.word	0x00000026


	//----- nvinfo : EIATTR_MIN_STACK_SIZE
	.align		4
.L_1:
        /*000c*/ 	.byte	0x04, 0x12
        /*000e*/ 	.short	(.L_3 - .L_2)
	.align		4
.L_2:
        /*0010*/ 	.word	index@(triton_mm)
        /*0014*/ 	.word	0x00000000


	//----- nvinfo : EIATTR_FRAME_SIZE
	.align		4
.L_3:
        /*0018*/ 	.byte	0x04, 0x11
        /*001a*/ 	.short	(.L_5 - .L_4)
	.align		4
.L_4:
        /*001c*/ 	.word	index@(triton_mm)
        /*0020*/ 	.word	0x00000000


	//----- nvinfo : EIATTR_MIN_STACK_SIZE
	.align		4
.L_5:
        /*0024*/ 	.byte	0x04, 0x12
        /*0026*/ 	.short	(.L_7 - .L_6)
	.align		4
.L_6:
        /*0028*/ 	.word	index@(triton_mm)
        /*002c*/ 	.word	0x00000000
.L_7:


//--------------------- .nv.info.triton_mm        --------------------------
	.section	.nv.info.triton_mm,"",@"SHT_CUDA_INFO"
	.sectionflags	@""
	.align	4


	//----- nvinfo : EIATTR_CUDA_API_VERSION
	.align		4
        /*0000*/ 	.byte	0x04, 0x37
        /*0002*/ 	.short	(.L_9 - .L_8)
.L_8:
        /*0004*/ 	.word	0x0000007c


	//----- nvinfo : EIATTR_KPARAM_INFO
	.align		4
.L_9:
        /*0008*/ 	.byte	0x04, 0x17
        /*000a*/ 	.short	(.L_11 - .L_10)
.L_10:
        /*000c*/ 	.word	0x00000000
        /*0010*/ 	.short	0x0003
        /*0012*/ 	.short	0x0018
        /*0014*/ 	.byte	0x00, 0xf0, 0x11, 0x00


	//----- nvinfo : EIATTR_KPARAM_INFO
	.align		4
.L_11:
        /*0018*/ 	.byte	0x04, 0x17
        /*001a*/ 	.short	(.L_13 - .L_12)
.L_12:
        /*001c*/ 	.word	0x00000000
        /*0020*/ 	.short	0x0002
        /*0022*/ 	.short	0x0010
        /*0024*/ 	.byte	0x00, 0xf0, 0x21, 0x00


	//----- nvinfo : EIATTR_KPARAM_INFO
	.align		4
.L_13:
        /*0028*/ 	.byte	0x04, 0x17
        /*002a*/ 	.short	(.L_15 - .L_14)
.L_14:
        /*002c*/ 	.word	0x00000000
        /*0030*/ 	.short	0x0001
        /*0032*/ 	.short	0x0008
        /*0034*/ 	.byte	0x00, 0xf0, 0x21, 0x00


	//----- nvinfo : EIATTR_KPARAM_INFO
	.align		4
.L_15:
        /*0038*/ 	.byte	0x04, 0x17
        /*003a*/ 	.short	(.L_17 - .L_16)
.L_16:
        /*003c*/ 	.word	0x00000000
        /*0040*/ 	.short	0x0000
        /*0042*/ 	.short	0x0000
        /*0044*/ 	.byte	0x00, 0xf0, 0x21, 0x00


	//----- nvinfo : EIATTR_SPARSE_MMA_MASK
	.align		4
.L_17:
        /*0048*/ 	.byte	0x03, 0x50
        /*004a*/ 	.short	0x0000


	//----- nvinfo : EIATTR_MAXREG_COUNT
	.align		4
        /*004c*/ 	.byte	0x03, 0x1b
        /*004e*/ 	.short	0x00ff


	//----- nvinfo : EIATTR_EXIT_INSTR_OFFSETS
	.align		4
        /*0050*/ 	.byte	0x04, 0x1c
        /*0052*/ 	.short	(.L_19 - .L_18)


	//   ....[0]....
.L_18:
        /*0054*/ 	.word	0x00000040


	//   ....[1]....
        /*0058*/ 	.word	0x00000ec0


	//   ....[2]....
        /*005c*/ 	.word	0x00000f20


	//----- nvinfo : EIATTR_MAX_THREADS
	.align		4
.L_19:
        /*0060*/ 	.byte	0x04, 0x05
        /*0062*/ 	.short	(.L_21 - .L_20)
.L_20:
        /*0064*/ 	.word	0x00000100
        /*0068*/ 	.word	0x00000001
        /*006c*/ 	.word	0x00000001


	//----- nvinfo : EIATTR_CBANK_PARAM_SIZE
	.align		4
.L_21:
        /*0070*/ 	.byte	0x03, 0x19
        /*0072*/ 	.short	0x001c


	//----- nvinfo : EIATTR_PARAM_CBANK
	.align		4
        /*0074*/ 	.byte	0x04, 0x0a
        /*0076*/ 	.short	(.L_23 - .L_22)
	.align		4
.L_22:
        /*0078*/ 	.word	index@(.nv.constant0.triton_mm)
        /*007c*/ 	.short	0x0210
        /*007e*/ 	.short	0x001c


	//----- nvinfo : EIATTR_SW_WAR
	.align		4
.L_23:
        /*0080*/ 	.byte	0x04, 0x36
        /*0082*/ 	.short	(.L_25 - .L_24)
.L_24:
        /*0084*/ 	.word	0x00000008
.L_25:


//--------------------- .nv.callgraph             --------------------------
	.section	.nv.callgraph,"",@"SHT_CUDA_CALLGRAPH"
	.align	4
	.sectionentsize	8
	.align		4
        /*0000*/ 	.word	0x00000000
	.align		4
        /*0004*/ 	.word	0xffffffff
	.align		4
        /*0008*/ 	.word	0x00000000
	.align		4
        /*000c*/ 	.word	0xfffffffe
	.align		4
        /*0010*/ 	.word	0x00000000
	.align		4
        /*0014*/ 	.word	0xfffffffd
	.align		4
        /*0018*/ 	.word	0x00000000
	.align		4
        /*001c*/ 	.word	0xfffffffc


//--------------------- .text.triton_mm           --------------------------
	.section	.text.triton_mm,"ax",@progbits
	.sectionflags	@"SHF_BARRIERS=1"
	.align	128
        .global         triton_mm
        .type           triton_mm,@function
        .size           triton_mm,(.L_x_1 - triton_mm)
        .other          triton_mm,@"STO_CUDA_ENTRY STV_DEFAULT"
triton_mm:
.text.triton_mm:
[----:B------:R-:W1:Y:S02]  /*0000*/  LDC R1, c[0x0][0x28] ;  /* 0x00000a00ff017b82 */ /* 0x000e640000000800 */
[----:B------:R-:W2:Y:S02]  /*0010*/  LDC R3, c[0x0][0x228] ;  /* 0x00008a00ff037b82 */ /* 0x000ea40000000800 */
[----:B--2---:R-:W-:-:S05]  /*0020*/  IMAD R0, R3, 0xc00, RZ ;  /* 0x00000c0003007824 */ /* 0x004fca00078e02ff */
[----:B------:R-:W-:-:S13]  /*0030*/  ISETP.NE.AND P0, PT, R0, RZ, PT ;  /* 0x000000ff0000720c */ /* 0x000fda0003f05270 */
[----:B------:R-:W-:Y:S05]  /*0040*/  @!P0 EXIT ;  /* 0x000000000000894d */ /* 0x000fea0003800000 */
[----:B------:R-:W2:Y:S01]  /*0050*/  S2R R15, SR_CTAID.X ;  /* 0x00000000000f7919 */ /* 0x000ea20000002500 */
[----:B------:R-:W-:Y:S01]  /*0060*/  VIADD R0, R3, 0x1f ;  /* 0x0000001f03007836 */ /* 0x000fe20000000000 */
[----:B------:R-:W3:Y:S01]  /*0070*/  S2UR UR5, SR_CgaCtaId ;  /* 0x00000000000579c3 */ /* 0x000ee20000008800 */
[----:B------:R-:W-:Y:S01]  /*0080*/  UMOV UR4, 0x400 ;  /* 0x0000040000047882 */ /* 0x000fe20000000000 */
[----:B------:R-:W-:Y:S02]  /*0090*/  ULDC.64 UR6, c[0x0][0x208] ;  /* 0x0000820000067ab9 */ /* 0x000fe40000000a00 */
[----:B------:R-:W-:-:S04]  /*00a0*/  SHF.R.S32.HI R5, RZ, 0x1f, R0 ;  /* 0x0000001fff057819 */ /* 0x000fc80000011400 */
[----:B------:R-:W-:Y:S01]  /*00b0*/  LEA.HI R5, R5, R0, RZ, 0x5 ;  /* 0x0000000005057211 */ /* 0x000fe200078f28ff */
[----:B------:R-:W4:Y:S08]  /*00c0*/  LDC.64 R34, c[0x0][0x210] ;  /* 0x00008400ff227b82 */ /* 0x000f300000000a00 */
[----:B------:R-:W5:Y:S01]  /*00d0*/  LDC.64 R32, c[0x0][0x218] ;  /* 0x00008600ff207b82 */ /* 0x000f620000000a00 */
[----:B---3--:R-:W-:Y:S01]  /*00e0*/  UPRMT UR4, UR5, 0x654, UR4 ;  /* 0x0000065405047896 */ /* 0x008fe20008000004 */
[----:B--2---:R-:W-:Y:S01]  /*00f0*/  IMAD.HI R2, R15, 0x2aaaaaab, RZ ;  /* 0x2aaaaaab0f027827 */ /* 0x004fe200078e02ff */
[----:B------:R-:W-:-:S02]  /*0100*/  IABS R12, R15 ;  /* 0x0000000f000c7213 */ /* 0x000fc40000000000 */
[----:B------:R-:W-:Y:S02]  /*0110*/  ISETP.GE.AND P1, PT, R15, RZ, PT ;  /* 0x000000ff0f00720c */ /* 0x000fe40003f26270 */
[----:B------:R-:W-:-:S04]  /*0120*/  SHF.R.U32.HI R7, RZ, 0x1f, R2 ;  /* 0x0000001fff077819 */ /* 0x000fc80000011602 */
[----:B------:R-:W-:-:S05]  /*0130*/  LEA.HI.SX32 R2, R2, R7, 0x1a ;  /* 0x0000000702027211 */ /* 0x000fca00078fd2ff */
[C---:B------:R-:W-:Y:S02]  /*0140*/  IMAD.SHL.U32 R0, R2.reuse, 0x8, RZ ;  /* 0x0000000802007824 */ /* 0x040fe400078e00ff */
[----:B------:R-:W-:-:S03]  /*0150*/  IMAD R15, R2, -0x180, R15 ;  /* 0xfffffe80020f7824 */ /* 0x000fc600078e020f */
[----:B------:R-:W-:Y:S02]  /*0160*/  LEA.HI.SX32 R4, R5, -R0, 0x1b ;  /* 0x8000000005047211 */ /* 0x000fe400078fdaff */
[----:B------:R-:W-:Y:S02]  /*0170*/  IABS R19, R15 ;  /* 0x0000000f00137213 */ /* 0x000fe40000000000 */
[----:B------:R-:W-:-:S04]  /*0180*/  VIMNMX R4, R4, 0x8, PT ;  /* 0x0000000804047848 */ /* 0x000fc80003fe0100 */
[----:B------:R-:W-:-:S04]  /*0190*/  IABS R9, R4 ;  /* 0x0000000400097213 */ /* 0x000fc80000000000 */
[----:B------:R-:W2:Y:S08]  /*01a0*/  I2F.RP R5, R9 ;  /* 0x0000000900057306 */ /* 0x000eb00000209400 */
[----:B--2---:R-:W2:Y:S02]  /*01b0*/  MUFU.RCP R5, R5 ;  /* 0x0000000500057308 */ /* 0x004ea40000001000 */
[----:B--2---:R-:W-:-:S06]  /*01c0*/  VIADD R6, R5, 0xffffffe ;  /* 0x0ffffffe05067836 */ /* 0x004fcc0000000000 */
[----:B------:R2:W3:Y:S02]  /*01d0*/  F2I.FTZ.U32.TRUNC.NTZ R7, R6 ;  /* 0x0000000600077305 */ /* 0x0004e4000021f000 */
[----:B--2---:R-:W-:Y:S02]  /*01e0*/  IMAD.MOV.U32 R6, RZ, RZ, RZ ;  /* 0x000000ffff067224 */ /* 0x004fe400078e00ff */
[----:B---3--:R-:W-:-:S04]  /*01f0*/  IMAD.MOV R8, RZ, RZ, -R7 ;  /* 0x000000ffff087224 */ /* 0x008fc800078e0a07 */
[----:B------:R-:W-:Y:S01]  /*0200*/  IMAD R11, R8, R9, RZ ;  /* 0x00000009080b7224 */ /* 0x000fe200078e02ff */
[----:B------:R-:W-:-:S03]  /*0210*/  IABS R8, R4 ;  /* 0x0000000400087213 */ /* 0x000fc60000000000 */
[----:B------:R-:W-:Y:S01]  /*0220*/  IMAD.HI.U32 R10, R7, R11, R6 ;  /* 0x0000000b070a7227 */ /* 0x000fe200078e0006 */
[----:B------:R-:W-:-:S03]  /*0230*/  LOP3.LUT R11, RZ, R4, RZ, 0x33, !PT ;  /* 0x00000004ff0b7212 */ /* 0x000fc600078e33ff */
[----:B------:R-:W-:Y:S01]  /*0240*/  IMAD.MOV R17, RZ, RZ, -R8 ;  /* 0x000000ffff117224 */ /* 0x000fe200078e0a08 */
[----:B------:R-:W-:Y:S01]  /*0250*/  IABS R8, R3 ;  /* 0x0000000300087213 */ /* 0x000fe20000000000 */
[----:B------:R-:W-:-:S04]  /*0260*/  IMAD.HI.U32 R5, R10, R12, RZ ;  /* 0x0000000c0a057227 */ /* 0x000fc800078e00ff */
[----:B------:R-:W-:Y:S02]  /*0270*/  IMAD R6, R5, R17, R12 ;  /* 0x0000001105067224 */ /* 0x000fe400078e020c */
[----:B------:R-:W2:Y:S01]  /*0280*/  I2F.RP R12, R8 ;  /* 0x00000008000c7306 */ /* 0x000ea20000209400 */
[----:B------:R-:W3:Y:S01]  /*0290*/  S2R R5, SR_TID.X ;  /* 0x0000000000057919 */ /* 0x000ee20000002100 */
[----:B------:R-:W-:Y:S01]  /*02a0*/  IMAD.HI.U32 R10, R10, R19, RZ ;  /* 0x000000130a0a7227 */ /* 0x000fe200078e00ff */
[----:B------:R-:W-:-:S05]  /*02b0*/  ISETP.GT.U32.AND P0, PT, R9, R6, PT ;  /* 0x000000060900720c */ /* 0x000fca0003f04070 */
[----:B--2---:R-:W2:Y:S08]  /*02c0*/  MUFU.RCP R12, R12 ;  /* 0x0000000c000c7308 */ /* 0x004eb00000001000 */
[----:B------:R-:W-:-:S05]  /*02d0*/  @!P0 IMAD.IADD R6, R6, 0x1, -R9 ;  /* 0x0000000106068824 */ /* 0x000fca00078e0a09 */
[----:B------:R-:W-:Y:S01]  /*02e0*/  ISETP.GT.U32.AND P0, PT, R9, R6, PT ;  /* 0x000000060900720c */ /* 0x000fe20003f04070 */
[----:B--2---:R-:W-:Y:S02]  /*02f0*/  VIADD R7, R12, 0xffffffe ;  /* 0x0ffffffe0c077836 */ /* 0x004fe40000000000 */
[----:B------:R-:W-:Y:S01]  /*0300*/  IMAD R12, R10, R17, R19 ;  /* 0x000000110a0c7224 */ /* 0x000fe200078e0213 */
[----:B---3--:R-:W-:-:S09]  /*0310*/  SHF.R.U32.HI R2, RZ, 0x3, R5 ;  /* 0x00000003ff027819 */ /* 0x008fd20000011605 */
[----:B------:R-:W-:Y:S01]  /*0320*/  @!P0 IMAD.IADD R6, R6, 0x1, -R9 ;  /* 0x0000000106068824 */ /* 0x000fe200078e0a09 */
[----:B------:R-:W-:Y:S01]  /*0330*/  ISETP.NE.AND P0, PT, R4, RZ, PT ;  /* 0x000000ff0400720c */ /* 0x000fe20003f05270 */
[----:B------:R-:W2:Y:S01]  /*0340*/  F2I.FTZ.U32.TRUNC.NTZ R7, R7 ;  /* 0x0000000700077305 */ /* 0x000ea2000021f000 */
[----:B------:R-:W-:Y:S01]  /*0350*/  SGXT.U32 R2, R2, 0x5 ;  /* 0x000000050202781a */ /* 0x000fe20000000000 */
[----:B------:R-:W-:Y:S01]  /*0360*/  @!P1 IMAD.MOV R6, RZ, RZ, -R6 ;  /* 0x000000ffff069224 */ /* 0x000fe200078e0a06 */
[----:B------:R-:W-:Y:S02]  /*0370*/  ISETP.GT.U32.AND P2, PT, R9, R12, PT ;  /* 0x0000000c0900720c */ /* 0x000fe40003f44070 */
[----:B------:R-:W-:Y:S02]  /*0380*/  LOP3.LUT R4, R15, R4, RZ, 0x3c, !PT ;  /* 0x000000040f047212 */ /* 0x000fe400078e3cff */
[----:B------:R-:W-:Y:S01]  /*0390*/  SEL R13, R11, R6, !P0 ;  /* 0x000000060b0d7207 */ /* 0x000fe20004000000 */
[----:B------:R-:W-:Y:S01]  /*03a0*/  IMAD.MOV.U32 R6, RZ, RZ, RZ ;  /* 0x000000ffff067224 */ /* 0x000fe200078e00ff */
[----:B------:R-:W-:-:S02]  /*03b0*/  ISETP.GE.AND P3, PT, R4, RZ, PT ;  /* 0x000000ff0400720c */ /* 0x000fc40003f66270 */
[----:B------:R-:W-:Y:S01]  /*03c0*/  SHF.R.U32.HI R26, RZ, 0x3, R5 ;  /* 0x00000003ff1a7819 */ /* 0x000fe20000011605 */
[----:B------:R-:W-:Y:S01]  /*03d0*/  IMAD.IADD R13, R0, 0x1, R13 ;  /* 0x00000001000d7824 */ /* 0x000fe200078e020d */
[----:B------:R-:W-:Y:S01]  /*03e0*/  LOP3.LUT R24, R5, 0x7, RZ, 0xc0, !PT ;  /* 0x0000000705187812 */ /* 0x000fe200078ec0ff */
[----:B--2---:R-:W-:Y:S02]  /*03f0*/  IMAD.MOV R21, RZ, RZ, -R7 ;  /* 0x000000ffff157224 */ /* 0x004fe400078e0a07 */
[----:B------:R-:W-:Y:S02]  /*0400*/  IMAD.SHL.U32 R13, R13, 0x20, RZ ;  /* 0x000000200d0d7824 */ /* 0x000fe400078e00ff */
[----:B------:R-:W-:Y:S02]  /*0410*/  @!P2 IMAD.IADD R12, R12, 0x1, -R9 ;  /* 0x000000010c0ca824 */ /* 0x000fe400078e0a09 */
[----:B------:R-:W-:Y:S01]  /*0420*/  @!P2 VIADD R10, R10, 0x1 ;  /* 0x000000010a0aa836 */ /* 0x000fe20000000000 */
[----:B------:R-:W-:Y:S01]  /*0430*/  LOP3.LUT R0, R13, R2, RZ, 0xfc, !PT ;  /* 0x000000020d007212 */ /* 0x000fe200078efcff */
[----:B------:R-:W-:Y:S01]  /*0440*/  IMAD R13, R21, R8, RZ ;  /* 0x00000008150d7224 */ /* 0x000fe200078e02ff */
[----:B------:R-:W-:-:S02]  /*0450*/  ISETP.GE.U32.AND P1, PT, R12, R9, PT ;  /* 0x000000090c00720c */ /* 0x000fc40003f26070 */
[----:B------:R-:W-:Y:S01]  /*0460*/  IABS R14, R0 ;  /* 0x00000000000e7213 */ /* 0x000fe20000000000 */
[----:B------:R-:W-:Y:S01]  /*0470*/  IMAD.HI.U32 R6, R7, R13, R6 ;  /* 0x0000000d07067227 */ /* 0x000fe200078e0006 */
[----:B------:R-:W-:Y:S02]  /*0480*/  ISETP.GE.AND P2, PT, R0, RZ, PT ;  /* 0x000000ff0000720c */ /* 0x000fe40003f46270 */
[----:B------:R-:W-:Y:S01]  /*0490*/  SHF.R.U32.HI R13, RZ, 0x1, R5 ;  /* 0x00000001ff0d7819 */ /* 0x000fe20000011605 */
[----:B------:R-:W-:-:S04]  /*04a0*/  IMAD.MOV.U32 R7, RZ, RZ, R14 ;  /* 0x000000ffff077224 */ /* 0x000fc800078e000e */
[----:B------:R-:W-:-:S04]  /*04b0*/  IMAD.HI.U32 R6, R6, R7, RZ ;  /* 0x0000000706067227 */ /* 0x000fc800078e00ff */
[----:B------:R-:W-:Y:S02]  /*04c0*/  IMAD.MOV R6, RZ, RZ, -R6 ;  /* 0x000000ffff067224 */ /* 0x000fe400078e0a06 */
[----:B------:R-:W-:Y:S02]  /*04d0*/  @P1 VIADD R10, R10, 0x1 ;  /* 0x000000010a0a1836 */ /* 0x000fe40000000000 */
[----:B------:R-:W-:Y:S01]  /*04e0*/  IMAD R9, R8, R6, R7 ;  /* 0x0000000608097224 */ /* 0x000fe200078e0207 */
[----:B------:R-:W-:Y:S01]  /*04f0*/  SHF.R.U32.HI R7, RZ, 0x2, R5 ;  /* 0x00000002ff077819 */ /* 0x000fe20000011605 */
[----:B------:R-:W-:-:S03]  /*0500*/  @!P3 IMAD.MOV R10, RZ, RZ, -R10 ;  /* 0x000000ffff0ab224 */ /* 0x000fc600078e0a0a */
[----:B------:R-:W-:Y:S02]  /*0510*/  ISETP.GT.U32.AND P4, PT, R8, R9, PT ;  /* 0x000000090800720c */ /* 0x000fe40003f84070 */
[----:B------:R-:W-:Y:S02]  /*0520*/  SEL R4, R11, R10, !P0 ;  /* 0x0000000a0b047207 */ /* 0x000fe40004000000 */
[----:B------:R-:W-:Y:S02]  /*0530*/  SGXT.U32 R7, R7, 0x6 ;  /* 0x000000060707781a */ /* 0x000fe40000000000 */
[----:B------:R-:W-:Y:S01]  /*0540*/  ISETP.NE.AND P0, PT, R3, RZ, PT ;  /* 0x000000ff0300720c */ /* 0x000fe20003f05270 */
[----:B------:R-:W-:-:S05]  /*0550*/  IMAD.SHL.U32 R4, R4, 0x40, RZ ;  /* 0x0000004004047824 */ /* 0x000fca00078e00ff */
[----:B------:R-:W-:Y:S01]  /*0560*/  LOP3.LUT R12, R4, R7, RZ, 0xfc, !PT ;  /* 0x00000007040c7212 */ /* 0x000fe200078efcff */
[----:B------:R-:W-:-:S04]  /*0570*/  @!P4 IMAD.IADD R9, R9, 0x1, -R8 ;  /* 0x000000010909c824 */ /* 0x000fc800078e0a08 */
[----:B------:R-:W-:Y:S01]  /*0580*/  IMAD.HI R6, R12, 0x2aaaaaab, RZ ;  /* 0x2aaaaaab0c067827 */ /* 0x000fe200078e02ff */
[----:B------:R-:W-:-:S04]  /*0590*/  ISETP.GT.U32.AND P1, PT, R8, R9, PT ;  /* 0x000000090800720c */ /* 0x000fc80003f24070 */
[----:B------:R-:W-:-:S04]  /*05a0*/  SHF.R.U32.HI R11, RZ, 0x1f, R6 ;  /* 0x0000001fff0b7819 */ /* 0x000fc80000011606 */
[----:B------:R-:W-:Y:S01]  /*05b0*/  LEA.HI R11, R6, R11, RZ, 0x17 ;  /* 0x0000000b060b7211 */ /* 0x000fe200078fb8ff */
[----:B------:R-:W-:-:S04]  /*05c0*/  IMAD.SHL.U32 R6, R5, 0x8, RZ ;  /* 0x0000000805067824 */ /* 0x000fc800078e00ff */
[----:B------:R-:W-:Y:S01]  /*05d0*/  @!P1 IMAD.IADD R9, R9, 0x1, -R8 ;  /* 0x0000000109099824 */ /* 0x000fe200078e0a08 */
[----:B------:R-:W-:Y:S01]  /*05e0*/  LOP3.LUT R10, R6, 0x18, R5, 0x48, !PT ;  /* 0x00000018060a7812 */ /* 0x000fe200078e4805 */
[----:B------:R-:W-:Y:S01]  /*05f0*/  IMAD.SHL.U32 R8, R5, 0x4, RZ ;  /* 0x0000000405087824 */ /* 0x000fe200078e00ff */
[----:B------:R-:W-:Y:S01]  /*0600*/  LOP3.LUT R6, R6, 0x18, RZ, 0xc0, !PT ;  /* 0x0000001806067812 */ /* 0x000fe200078ec0ff */
[----:B------:R-:W-:Y:S01]  /*0610*/  @!P2 IMAD.MOV R9, RZ, RZ, -R9 ;  /* 0x000000ffff09a224 */ /* 0x000fe200078e0a09 */
[----:B------:R-:W-:Y:S01]  /*0620*/  @!P0 LOP3.LUT R9, RZ, R3, RZ, 0x33, !PT ;  /* 0x00000003ff098212 */ /* 0x000fe200078e33ff */
[----:B------:R-:W-:Y:S01]  /*0630*/  IMAD R11, R11, -0xc00, R12 ;  /* 0xfffff4000b0b7824 */ /* 0x000fe200078e020c */
[----:B------:R-:W-:Y:S01]  /*0640*/  LOP3.LUT R13, R8, 0x18, R13, 0x48, !PT ;  /* 0x00000018080d7812 */ /* 0x000fe200078e480d */
[----:B------:R-:W-:Y:S01]  /*0650*/  IMAD R10, R7, 0x20, R10 ;  /* 0x00000020070a7824 */ /* 0x000fe200078e020a */
[----:B------:R-:W-:Y:S01]  /*0660*/  SHF.R.U32.HI R12, RZ, 0x1, R5 ;  /* 0x00000001ff0c7819 */ /* 0x000fe20000011605 */
[----:B------:R-:W-:Y:S01]  /*0670*/  IMAD R11, R11, 0x40, R6 ;  /* 0x000000400b0b7824 */ /* 0x000fe200078e0206 */
[----:B------:R-:W-:-:S02]  /*0680*/  LOP3.LUT R13, R13, 0x4, R8, 0xf8, !PT ;  /* 0x000000040d0d7812 */ /* 0x000fc400078ef808 */
[----:B------:R-:W-:Y:S01]  /*0690*/  LOP3.LUT R8, R8, 0x1c, RZ, 0xc0, !PT ;  /* 0x0000001c08087812 */ /* 0x000fe200078ec0ff */
[----:B-1---5:R-:W-:Y:S01]  /*06a0*/  IMAD.WIDE R32, R11, 0x2, R32 ;  /* 0x000000020b207825 */ /* 0x022fe200078e0220 */
[----:B------:R-:W-:Y:S02]  /*06b0*/  SHF.R.U32.HI R6, RZ, 0x2, R5 ;  /* 0x00000002ff067819 */ /* 0x000fe40000011605 */
[----:B------:R-:W-:Y:S01]  /*06c0*/  SGXT.U32 R12, R12, 0x2 ;  /* 0x000000020c0c781a */ /* 0x000fe20000000000 */
[----:B------:R-:W-:Y:S01]  /*06d0*/  IMAD R13, R2, 0x20, R13 ;  /* 0x00000020020d7824 */ /* 0x000fe200078e020d */
[----:B------:R-:W-:Y:S01]  /*06e0*/  LOP3.LUT R2, R5, 0x1f, RZ, 0xc0, !PT ;  /* 0x0000001f05027812 */ /* 0x000fe200078ec0ff */
[----:B------:R-:W-:Y:S01]  /*06f0*/  IMAD R9, R9, 0x40, R8 ;  /* 0x0000004009097824 */ /* 0x000fe200078e0208 */
[----:B------:R-:W-:Y:S02]  /*0700*/  LOP3.LUT R6, R6, 0x18, RZ, 0xc0, !PT ;  /* 0x0000001806067812 */ /* 0x000fe400078ec0ff */
[----:B------:R-:W-:Y:S01]  /*0710*/  LEA R25, R13, UR4, 0x1 ;  /* 0x000000040d197c11 */ /* 0x000fe2000f8e08ff */
[----:B----4-:R-:W-:Y:S01]  /*0720*/  IMAD.WIDE R34, R9, 0x2, R34 ;  /* 0x0000000209227825 */ /* 0x010fe200078e0222 */
[----:B------:R-:W-:-:S02]  /*0730*/  SHF.R.U32.HI R7, RZ, 0x3, R2 ;  /* 0x00000003ff077819 */ /* 0x000fc40000011602 */
[----:B------:R-:W-:Y:S02]  /*0740*/  LEA R2, R10, UR4, 0x1 ;  /* 0x000000040a027c11 */ /* 0x000fe4000f8e08ff */
[----:B------:R-:W-:Y:S01]  /*0750*/  @!PT LDS RZ, [RZ] ;  /* 0x00000000fffff984 */ /* 0x000fe20000000800 */
[----:B------:R-:W-:Y:S01]  /*0760*/  @!PT LDS RZ, [RZ] ;  /* 0x00000000fffff984 */ /* 0x000fe20000000800 */
[----:B------:R-:W-:Y:S01]  /*0770*/  @!PT LDS RZ, [RZ] ;  /* 0x00000000fffff984 */ /* 0x000fe20000000800 */
[----:B------:R-:W-:Y:S01]  /*0780*/  LDGSTS.E.64 [R25], desc[UR6][R34.64] ;  /* 0x0000000022197fae */ /* 0x000fe2000b921a46 */
[----:B------:R-:W-:Y:S02]  /*0790*/  SGXT.U32 R7, R7, 0x1 ;  /* 0x000000010707781a */ /* 0x000fe40000000000 */
[----:B------:R-:W-:Y:S01]  /*07a0*/  SHF.R.U32.HI R13, RZ, 0x4, R5 ;  /* 0x00000004ff0d7819 */ /* 0x000fe20000011605 */
[----:B------:R-:W0:Y:S01]  /*07b0*/  LDGDEPBAR ;  /* 0x00000000000079af */ /* 0x000e220000000000 */
[----:B------:R-:W-:Y:S01]  /*07c0*/  ISETP.GE.AND P0, PT, R0, R3, PT ;  /* 0x000000030000720c */ /* 0x000fe20003f06270 */
[----:B------:R-:W-:Y:S01]  /*07d0*/  IMAD.SHL.U32 R9, R7, 0x8, RZ ;  /* 0x0000000807097824 */ /* 0x000fe200078e00ff */
[----:B------:R-:W-:Y:S01]  /*07e0*/  SGXT.U32 R13, R13, 0x1 ;  /* 0x000000010d0d781a */ /* 0x000fe20000000000 */
[----:B------:R-:W-:Y:S01]  /*07f0*/  LDGSTS.E.BYPASS.128 [R2+0x2000], desc[UR6][R32.64] ;  /* 0x0200000020027fae */ /* 0x000fe2000b901c46 */
[----:B------:R-:W-:-:S02]  /*0800*/  LOP3.LUT R7, R7, R12, RZ, 0x3c, !PT ;  /* 0x0000000c07077212 */ /* 0x000fc400078e3cff */
[----:B------:R-:W-:Y:S01]  /*0810*/  LOP3.LUT R8, R9, 0x10, R26, 0xf8, !PT ;  /* 0x0000001009087812 */ /* 0x000fe200078ef81a */
[----:B------:R-:W0:Y:S01]  /*0820*/  LDGDEPBAR ;  /* 0x00000000000079af */ /* 0x000e220000000000 */
[C---:B------:R-:W-:Y:S01]  /*0830*/  IMAD R11, R13.reuse, 0x20, R6 ;  /* 0x000000200d0b7824 */ /* 0x040fe200078e0206 */
[----:B------:R-:W-:Y:S01]  /*0840*/  LOP3.LUT R9, R13, R12, RZ, 0x3c, !PT ;  /* 0x0000000c0d097212 */ /* 0x000fe200078e3cff */
[----:B------:R-:W-:Y:S01]  /*0850*/  IMAD.SHL.U32 R10, R7, 0x10, RZ ;  /* 0x00000010070a7824 */ /* 0x000fe200078e00ff */
[----:B------:R-:W-:Y:S01]  /*0860*/  BAR.SYNC.DEFER_BLOCKING 0x0 ;  /* 0x0000000000007b1d */ /* 0x000fe20000010000 */
[----:B------:R-:W-:Y:S01]  /*0870*/  LOP3.LUT R8, R8, 0x7, R5, 0xf8, !PT ;  /* 0x0000000708087812 */ /* 0x000fe200078ef805 */
[----:B------:R-:W-:Y:S01]  /*0880*/  IMAD.IADD R11, R24, 0x1, R11 ;  /* 0x00000001180b7824 */ /* 0x000fe200078e020b */
[----:B------:R-:W-:Y:S01]  /*0890*/  SHF.R.U32.HI R7, RZ, 0x3, R5 ;  /* 0x00000003ff077819 */ /* 0x000fe20000011605 */
[----:B------:R-:W-:Y:S01]  /*08a0*/  IMAD.SHL.U32 R9, R9, 0x10, RZ ;  /* 0x0000001009097824 */ /* 0x000fe200078e00ff */
[----:B------:R-:W-:Y:S01]  /*08b0*/  LOP3.LUT R13, R12, 0x2, R13, 0x1e, !PT ;  /* 0x000000020c0d7812 */ /* 0x000fe200078e1e0d */
[----:B------:R-:W-:Y:S01]  /*08c0*/  IMAD.SHL.U32 R27, R11, 0x40, RZ ;  /* 0x000000400b1b7824 */ /* 0x000fe200078e00ff */
[----:B------:R-:W-:Y:S01]  /*08d0*/  SGXT.U32 R7, R7, 0x2 ;  /* 0x000000020707781a */ /* 0x000fe20000000000 */
[----:B------:R-:W-:-:S02]  /*08e0*/  IMAD.SHL.U32 R28, R8, 0x40, RZ ;  /* 0x00000040081c7824 */ /* 0x000fc400078e00ff */
[----:B------:R-:W-:Y:S01]  /*08f0*/  IMAD.SHL.U32 R13, R13, 0x10, RZ ;  /* 0x000000100d0d7824 */ /* 0x000fe200078e00ff */
[----:B------:R-:W-:Y:S02]  /*0900*/  LOP3.LUT R29, R27, R10, RZ, 0xfc, !PT ;  /* 0x0000000a1b1d7212 */ /* 0x000fe400078efcff */
[----:B------:R-:W-:Y:S02]  /*0910*/  LOP3.LUT R30, R28, R9, RZ, 0xfc, !PT ;  /* 0x000000091c1e7212 */ /* 0x000fe400078efcff */
[----:B------:R-:W-:Y:S02]  /*0920*/  LOP3.LUT R12, R12, 0x2, R7, 0x1e, !PT ;  /* 0x000000020c0c7812 */ /* 0x000fe400078e1e07 */
[----:B------:R-:W-:Y:S02]  /*0930*/  LOP3.LUT R28, R13, R28, RZ, 0xfc, !PT ;  /* 0x0000001c0d1c7212 */ /* 0x000fe400078efcff */
[----:B------:R-:W-:Y:S01]  /*0940*/  LOP3.LUT R7, R7, 0x1c, R26, 0xf8, !PT ;  /* 0x0000001c07077812 */ /* 0x000fe200078ef81a */
[----:B------:R-:W-:Y:S01]  /*0950*/  IMAD.SHL.U32 R12, R12, 0x10, RZ ;  /* 0x000000100c0c7824 */ /* 0x000fe200078e00ff */
[----:B------:R-:W-:Y:S01]  /*0960*/  @!PT LDS RZ, [RZ] ;  /* 0x00000000fffff984 */ /* 0x000fe20000000800 */
[----:B------:R-:W-:Y:S01]  /*0970*/  @!PT LDS RZ, [RZ] ;  /* 0x00000000fffff984 */ /* 0x000fe20000000800 */
[----:B------:R-:W-:Y:S01]  /*0980*/  @!PT LDS RZ, [RZ] ;  /* 0x00000000fffff984 */ /* 0x000fe20000000800 */
[----:B------:R-:W-:Y:S04]  /*0990*/  LDGSTS.E.64 [R25+0x800], desc[UR6][R34.64+0x40] ;  /* 0x0080004022197fae */ /* 0x000fe8000b921a46 */
[----:B------:R-:W-:Y:S01]  /*09a0*/  LOP3.LUT R27, R12, R27, RZ, 0xfc, !PT ;  /* 0x0000001b0c1b7212 */ /* 0x000fe200078efcff */
[----:B------:R-:W-:Y:S01]  /*09b0*/  IMAD R7, R7, 0x9, R24 ;  /* 0x0000000907077824 */ /* 0x000fe200078e0218 */
[----:B------:R-:W0:Y:S04]  /*09c0*/  LDGDEPBAR ;  /* 0x00000000000079af */ /* 0x000e280000000000 */
[----:B------:R-:W-:Y:S04]  /*09d0*/  LDGSTS.E.BYPASS.128 [R2+0x3000], desc[UR6][R32.64+0x40] ;  /* 0x0300004020027fae */ /* 0x000fe8000b901c46 */
[----:B------:R-:W0:Y:S01]  /*09e0*/  LDGDEPBAR ;  /* 0x00000000000079af */ /* 0x000e220000000000 */
[----:B------:R-:W-:Y:S06]  /*09f0*/  BAR.SYNC.DEFER_BLOCKING 0x0 ;  /* 0x0000000000007b1d */ /* 0x000fec0000010000 */
[----:B------:R-:W-:Y:S01]  /*0a00*/  @!PT LDS RZ, [RZ] ;  /* 0x00000000fffff984 */ /* 0x000fe20000000800 */
[----:B------:R-:W-:Y:S01]  /*0a10*/  @!PT LDS RZ, [RZ] ;  /* 0x00000000fffff984 */ /* 0x000fe20000000800 */
[----:B------:R-:W-:Y:S01]  /*0a20*/  @!PT LDS RZ, [RZ] ;  /* 0x00000000fffff984 */ /* 0x000fe20000000800 */
[----:B------:R-:W-:Y:S04]  /*0a30*/  LDGSTS.E.64 [R25+0x1000], desc[UR6][R34.64+0x80], !PT ;  /* 0x0100008022197fae */ /* 0x000fe8000f921a46 */
[----:B------:R-:W0:Y:S04]  /*0a40*/  LDGDEPBAR ;  /* 0x00000000000079af */ /* 0x000e280000000000 */
[----:B------:R-:W-:Y:S04]  /*0a50*/  LDGSTS.E.BYPASS.128 [R2+0x4000], desc[UR6][R32.64+0x80], !PT ;  /* 0x0400008020027fae */ /* 0x000fe8000f901c46 */
        /* <DEDUP_REMOVED lines=9> */
[----:B------:R-:W-:-:S04]  /*0af0*/  DEPBAR.LE SB0, 0x6 ;  /* 0x000081800000791a */ /* 0x000fc80000000000 */
[----:B------:R-:W-:Y:S06]  /*0b00*/  BAR.SYNC.DEFER_BLOCKING 0x0 ;  /* 0x0000000000007b1d */ /* 0x000fec0000010000 */
[----:B------:R-:W-:Y:S04]  /*0b10*/  LDSM.16.M88.4 R16, [R30+UR4] ;  /* 0x000000041e10783b */ /* 0x000fe80008000200 */
[----:B------:R-:W1:Y:S04]  /*0b20*/  LDSM.16.M88.4 R8, [R29+UR4+0x2000] ;  /* 0x002000041d08783b */ /* 0x000e680008000200 */
[----:B------:R-:W-:Y:S01]  /*0b30*/  LDSM.16.M88.4 R12, [R27+UR4+0x2000] ;  /* 0x002000041b0c783b */ /* 0x000fe20008000200 */
[----:B-1----:R-:W-:Y:S06]  /*0b40*/  HMMA.16816.F32.BF16 R20, R16, R8, RZ ;  /* 0x000000081014723c */ /* 0x002fec00000418ff */
[----:B------:R-:W-:Y:S01]  /*0b50*/  HMMA.16816.F32.BF16 R16, R16, R10, RZ ;  /* 0x0000000a1010723c */ /* 0x000fe200000418ff */
[----:B------:R-:W1:Y:S01]  /*0b60*/  LDSM.16.M88.4 R8, [R28+UR4] ;  /* 0x000000041c08783b */ /* 0x000e620008000200 */
[----:B------:R-:W-:Y:S06]  /*0b70*/  BAR.SYNC.DEFER_BLOCKING 0x0 ;  /* 0x0000000000007b1d */ /* 0x000fec0000010000 */
[----:B------:R-:W-:Y:S01]  /*0b80*/  @!PT LDS RZ, [RZ] ;  /* 0x00000000fffff984 */ /* 0x000fe20000000800 */
[----:B------:R-:W-:Y:S01]  /*0b90*/  @!PT LDS RZ, [RZ] ;  /* 0x00000000fffff984 */ /* 0x000fe20000000800 */
[----:B------:R-:W-:Y:S01]  /*0ba0*/  @!PT LDS RZ, [RZ] ;  /* 0x00000000fffff984 */ /* 0x000fe20000000800 */
[----:B------:R-:W-:Y:S04]  /*0bb0*/  LDGSTS.E.64 [R25], desc[UR6][R34.64+0x100], !PT ;  /* 0x0000010022197fae */ /* 0x000fe8000f921a46 */
[----:B------:R-:W0:Y:S04]  /*0bc0*/  LDGDEPBAR ;  /* 0x00000000000079af */ /* 0x000e280000000000 */
[----:B------:R-:W-:Y:S04]  /*0bd0*/  LDGSTS.E.BYPASS.128 [R2+0x2000], desc[UR6][R32.64+0x100], !PT ;  /* 0x0200010020027fae */ /* 0x000fe8000f901c46 */
[----:B------:R-:W0:Y:S01]  /*0be0*/  LDGDEPBAR ;  /* 0x00000000000079af */ /* 0x000e220000000000 */
[----:B-1----:R-:W-:Y:S06]  /*0bf0*/  HMMA.16816.F32.BF16 R20, R8, R12, R20 ;  /* 0x0000000c0814723c */ /* 0x002fec0000041814 */
[----:B------:R-:W-:Y:S01]  /*0c00*/  HMMA.16816.F32.BF16 R16, R8, R14, R16 ;  /* 0x0000000e0810723c */ /* 0x000fe20000041810 */
[----:B------:R-:W-:-:S04]  /*0c10*/  DEPBAR.LE SB0, 0x6 ;  /* 0x000081800000791a */ /* 0x000fc80000000000 */
[----:B------:R-:W-:Y:S06]  /*0c20*/  BAR.SYNC.DEFER_BLOCKING 0x0 ;  /* 0x0000000000007b1d */ /* 0x000fec0000010000 */
[----:B------:R-:W-:Y:S04]  /*0c30*/  LDSM.16.M88.4 R12, [R30+UR4+0x800] ;  /* 0x000800041e0c783b */ /* 0x000fe80008000200 */
[----:B------:R-:W1:Y:S03]  /*0c40*/  LDSM.16.M88.4 R8, [R29+UR4+0x3000] ;  /* 0x003000041d08783b */ /* 0x000e660008000200 */
[----:B-1----:R-:W-:Y:S06]  /*0c50*/  HMMA.16816.F32.BF16 R20, R12, R8, R20 ;  /* 0x000000080c14723c */ /* 0x002fec0000041814 */
[----:B------:R-:W-:Y:S01]  /*0c60*/  HMMA.16816.F32.BF16 R16, R12, R10, R16 ;  /* 0x0000000a0c10723c */ /* 0x000fe20000041810 */
[----:B------:R-:W-:Y:S04]  /*0c70*/  LDSM.16.M88.4 R12, [R28+UR4+0x800] ;  /* 0x000800041c0c783b */ /* 0x000fe80008000200 */
[----:B------:R-:W1:Y:S01]  /*0c80*/  LDSM.16.M88.4 R8, [R27+UR4+0x3000] ;  /* 0x003000041b08783b */ /* 0x000e620008000200 */
[----:B------:R-:W-:Y:S06]  /*0c90*/  BAR.SYNC.DEFER_BLOCKING 0x0 ;  /* 0x0000000000007b1d */ /* 0x000fec0000010000 */
[----:B------:R-:W-:Y:S01]  /*0ca0*/  @!PT LDS RZ, [RZ] ;  /* 0x00000000fffff984 */ /* 0x000fe20000000800 */
[----:B------:R-:W-:Y:S01]  /*0cb0*/  @!PT LDS RZ, [RZ] ;  /* 0x00000000fffff984 */ /* 0x000fe20000000800 */
[----:B------:R-:W-:Y:S01]  /*0cc0*/  @!PT LDS RZ, [RZ] ;  /* 0x00000000fffff984 */ /* 0x000fe20000000800 */
[----:B------:R-:W-:Y:S04]  /*0cd0*/  LDGSTS.E.64 [R25+0x800], desc[UR6][R34.64+0x140], !PT ;  /* 0x0080014022197fae */ /* 0x000fe8000f921a46 */
[----:B------:R-:W0:Y:S04]  /*0ce0*/  LDGDEPBAR ;  /* 0x00000000000079af */ /* 0x000e280000000000 */
[----:B------:R2:W-:Y:S04]  /*0cf0*/  LDGSTS.E.BYPASS.128 [R2+0x3000], desc[UR6][R32.64+0x140], !PT ;  /* 0x0300014020027fae */ /* 0x0005e8000f901c46 */
[----:B------:R-:W0:Y:S01]  /*0d00*/  LDGDEPBAR ;  /* 0x00000000000079af */ /* 0x000e220000000000 */
[----:B-1----:R-:W-:Y:S06]  /*0d10*/  HMMA.16816.F32.BF16 R20, R12, R8, R20 ;  /* 0x000000080c14723c */ /* 0x002fec0000041814 */
[----:B------:R-:W-:Y:S01]  /*0d20*/  HMMA.16816.F32.BF16 R16, R12, R10, R16 ;  /* 0x0000000a0c10723c */ /* 0x000fe20000041810 */
[----:B------:R-:W-:Y:S01]  /*0d30*/  SHF.R.U32.HI R9, RZ, 0x2, R5 ;  /* 0x00000002ff097819 */ /* 0x000fe20000011605 */
[----:B--2---:R-:W-:-:S03]  /*0d40*/  IMAD.SHL.U32 R2, R7, 0x8, RZ ;  /* 0x0000000807027824 */ /* 0x004fc600078e00ff */
[----:B------:R-:W-:Y:S02]  /*0d50*/  SGXT.U32 R9, R9, 0x3 ;  /* 0x000000030909781a */ /* 0x000fe40000000000 */
[C---:B------:R-:W-:Y:S02]  /*0d60*/  IMAD.SHL.U32 R11, R5.reuse, 0x2, RZ ;  /* 0x00000002050b7824 */ /* 0x040fe400078e00ff */
[----:B------:R-:W-:Y:S01]  /*0d70*/  LOP3.LUT R9, R9, 0x10, R26, 0xf8, !PT ;  /* 0x0000001009097812 */ /* 0x000fe200078ef81a */
[----:B------:R-:W-:Y:S02]  /*0d80*/  IMAD.SHL.U32 R5, R5, 0x8, RZ ;  /* 0x0000000805057824 */ /* 0x000fe400078e00ff */
[----:B------:R-:W-:-:S03]  /*0d90*/  LOP3.LUT R6, R6, 0x6, R11, 0xf8, !PT ;  /* 0x0000000606067812 */ /* 0x000fc600078ef80b */
[----:B------:R-:W-:Y:S01]  /*0da0*/  LOP3.LUT R5, R4, 0x38, R5, 0xf8, !PT ;  /* 0x0000003804057812 */ /* 0x000fe200078ef805 */
[----:B------:R-:W-:-:S04]  /*0db0*/  DEPBAR.LE SB0, 0x6 ;  /* 0x000081800000791a */ /* 0x000fc80000000000 */
[----:B------:R-:W-:Y:S01]  /*0dc0*/  BAR.SYNC.DEFER_BLOCKING 0x0 ;  /* 0x0000000000007b1d */ /* 0x000fe20000010000 */
[----:B------:R-:W-:Y:S01]  /*0dd0*/  IMAD R6, R9, 0x48, R6 ;  /* 0x0000004809067824 */ /* 0x000fe200078e0206 */
[----:B------:R-:W-:Y:S02]  /*0de0*/  F2FP.BF16.F32.PACK_AB R21, R21, R20 ;  /* 0x000000141515723e */ /* 0x000fe400000010ff */
[----:B------:R-:W-:Y:S02]  /*0df0*/  F2FP.BF16.F32.PACK_AB R23, R23, R22 ;  /* 0x000000161717723e */ /* 0x000fe400000010ff */
[----:B------:R-:W-:Y:S02]  /*0e00*/  F2FP.BF16.F32.PACK_AB R17, R17, R16 ;  /* 0x000000101111723e */ /* 0x000fe400000010ff */
[----:B------:R-:W-:Y:S02]  /*0e10*/  F2FP.BF16.F32.PACK_AB R19, R19, R18 ;  /* 0x000000121313723e */ /* 0x000fe400000010ff */
[----:B------:R-:W-:-:S02]  /*0e20*/  LEA R6, R6, UR4, 0x1 ;  /* 0x0000000406067c11 */ /* 0x000fc4000f8e08ff */
[----:B------:R-:W-:Y:S02]  /*0e30*/  ISETP.LT.AND P0, PT, R5, 0xc00, !P0 ;  /* 0x00000c000500780c */ /* 0x000fe40004701270 */
[----:B------:R-:W-:Y:S01]  /*0e40*/  LEA R4, R2, UR4, 0x1 ;  /* 0x0000000402047c11 */ /* 0x000fe2000f8e08ff */
[----:B------:R-:W-:-:S04]  /*0e50*/  DEPBAR.LE SB0, 0x0 ;  /* 0x000080000000791a */ /* 0x000fc80000000000 */
[----:B------:R-:W-:Y:S06]  /*0e60*/  BAR.SYNC.DEFER_BLOCKING 0x0 ;  /* 0x0000000000007b1d */ /* 0x000fec0000010000 */
[----:B------:R1:W-:Y:S04]  /*0e70*/  STS [R6], R21 ;  /* 0x0000001506007388 */ /* 0x0003e80000000800 */
[----:B------:R1:W-:Y:S04]  /*0e80*/  STS [R6+0x480], R23 ;  /* 0x0004801706007388 */ /* 0x0003e80000000800 */
[----:B------:R1:W-:Y:S04]  /*0e90*/  STS [R6+0x40], R17 ;  /* 0x0000401106007388 */ /* 0x0003e80000000800 */
[----:B------:R1:W-:Y:S01]  /*0ea0*/  STS [R6+0x4c0], R19 ;  /* 0x0004c01306007388 */ /* 0x0003e20000000800 */
[----:B------:R-:W-:Y:S06]  /*0eb0*/  BAR.SYNC.DEFER_BLOCKING 0x0 ;  /* 0x0000000000007b1d */ /* 0x000fec0000010000 */
[----:B-1----:R-:W-:Y:S05]  /*0ec0*/  @!P0 EXIT ;  /* 0x000000000000894d */ /* 0x002fea0003800000 */
[----:B------:R-:W1:Y:S01]  /*0ed0*/  LDS.128 R8, [R4] ;  /* 0x0000000004087984 */ /* 0x000e620000000c00 */
[----:B------:R-:W2:Y:S01]  /*0ee0*/  LDC.64 R2, c[0x0][0x220] ;  /* 0x00008800ff027b82 */ /* 0x000ea20000000a00 */
[----:B------:R-:W-:-:S04]  /*0ef0*/  IMAD R5, R0, 0xc00, R5 ;  /* 0x00000c0000057824 */ /* 0x000fc800078e0205 */
[----:B--2---:R-:W-:-:S05]  /*0f00*/  IMAD.WIDE R2, R5, 0x2, R2 ;  /* 0x0000000205027825 */ /* 0x004fca00078e0202 */
[----:B-1----:R-:W-:Y:S01]  /*0f10*/  STG.E.128 desc[UR6][R2.64], R8 ;  /* 0x0000000802007986 */ /* 0x002fe2000c101d06 */
[----:B------:R-:W-:Y:S05]  /*0f20*/  EXIT ;  /* 0x000000000000794d */ /* 0x000fea0003800000 */
.L_x_0:
[----:B------:R-:W-:-:S00]  /*0f30*/  BRA `(.L_x_0) ;  /* 0xfffffffc00fc7947 */ /* 0x000fc0000383ffff */
[----:B------:R-:W-:-:S00]  /*0f40*/  NOP ;  /* 0x0000000000007918 */ /* 0x000fc00000000000 */
        /* <DEDUP_REMOVED lines=11> */
.L_x_1:


//--------------------- .nv.shared.triton_mm      --------------------------
	.section	.nv.shared.triton_mm,"aw",@nobits
	.sectionflags	@""
	.align	16
	.zero		1024


//--------------------- .nv.constant0.triton_mm   --------------------------
	.section	.nv.constant0.triton_mm,"a",@progbits
	.sectionflags	@""
	.align	4
.nv.constant0.triton_mm:
	.zero		556
